//
// Generated by NVIDIA NVVM Compiler
//
// Compiler Build ID: CL-36424714
// Cuda compilation tools, release 13.0, V13.0.88
// Based on NVVM 20.0.0
//

.version 9.0
.target sm_100
.address_size 64

	// .globl	_Z10scanKernelPfS_S_
// _ZZ10scanKernelPfS_S_E3buf has been demoted

.visible .entry _Z10scanKernelPfS_S_(
	.param .u64 .ptr .align 1 _Z10scanKernelPfS_S__param_0,
	.param .u64 .ptr .align 1 _Z10scanKernelPfS_S__param_1,
	.param .u64 .ptr .align 1 _Z10scanKernelPfS_S__param_2
)
{
	.reg .pred 	%p<7>;
	.reg .b32 	%r<16>;
	.reg .b32 	%f<21>;
	.reg .b64 	%rd<17>;
	// demoted variable
	.shared .align 4 .b8 _ZZ10scanKernelPfS_S_E3buf[32];
	ld.param.u64 	%rd3, [_Z10scanKernelPfS_S__param_0];
	ld.param.u64 	%rd1, [_Z10scanKernelPfS_S__param_1];
	ld.param.u64 	%rd2, [_Z10scanKernelPfS_S__param_2];
	cvta.to.global.u64 	%rd4, %rd3;
	mov.u32 	%r1, %ctaid.x;
	mov.u32 	%r6, %ntid.x;
	mul.lo.s32 	%r7, %r6, %r1;
	shl.b32 	%r8, %r7, 1;
	mov.u32 	%r2, %tid.x;
	add.s32 	%r3, %r8, %r2;
	mul.wide.u32 	%rd5, %r3, 4;
	add.s64 	%rd6, %rd4, %rd5;
	ld.global.f32 	%f1, [%rd6];
	shl.b32 	%r9, %r2, 2;
	mov.u32 	%r10, _ZZ10scanKernelPfS_S_E3buf;
	add.s32 	%r4, %r10, %r9;
	st.shared.f32 	[%r4], %f1;
	add.s32 	%r5, %r3, 4;
	mul.wide.u32 	%rd7, %r5, 4;
	add.s64 	%rd8, %rd4, %rd7;
	ld.global.f32 	%f2, [%rd8];
	st.shared.f32 	[%r4+16], %f2;
	bar.sync 	0;
	setp.gt.u32 	%p1, %r2, 3;
	@%p1 bra 	$L__BB0_2;
	add.s32 	%r12, %r4, %r9;
	ld.shared.f32 	%f3, [%r12];
	ld.shared.f32 	%f4, [%r12+4];
	add.f32 	%f5, %f3, %f4;
	st.shared.f32 	[%r12+4], %f5;
$L__BB0_2:
	bar.sync 	0;
	setp.gt.u32 	%p2, %r2, 1;
	@%p2 bra 	$L__BB0_4;
	mad.lo.s32 	%r13, %r2, 12, %r4;
	ld.shared.f32 	%f6, [%r13+4];
	ld.shared.f32 	%f7, [%r13+12];
	add.f32 	%f8, %f6, %f7;
	st.shared.f32 	[%r13+12], %f8;
$L__BB0_4:
	bar.sync 	0;
	setp.ne.s32 	%p3, %r2, 0;
	@%p3 bra 	$L__BB0_6;
	ld.shared.f32 	%f9, [_ZZ10scanKernelPfS_S_E3buf+12];
	ld.shared.f32 	%f10, [_ZZ10scanKernelPfS_S_E3buf+28];
	add.f32 	%f11, %f9, %f10;
	st.shared.f32 	[_ZZ10scanKernelPfS_S_E3buf+28], %f11;
$L__BB0_6:
	setp.ne.s32 	%p4, %r2, 0;
	bar.sync 	0;
	@%p4 bra 	$L__BB0_8;
	ld.shared.f32 	%f12, [_ZZ10scanKernelPfS_S_E3buf+12];
	ld.shared.f32 	%f13, [_ZZ10scanKernelPfS_S_E3buf+20];
	add.f32 	%f14, %f12, %f13;
	st.shared.f32 	[_ZZ10scanKernelPfS_S_E3buf+20], %f14;
$L__BB0_8:
	bar.sync 	0;
	setp.gt.u32 	%p5, %r2, 2;
	@%p5 bra 	$L__BB0_10;
	add.s32 	%r15, %r4, %r9;
	ld.shared.f32 	%f15, [%r15+4];
	ld.shared.f32 	%f16, [%r15+8];
	add.f32 	%f17, %f15, %f16;
	st.shared.f32 	[%r15+8], %f17;
$L__BB0_10:
	setp.ne.s32 	%p6, %r2, 0;
	bar.sync 	0;
	@%p6 bra 	$L__BB0_12;
	ld.shared.f32 	%f18, [_ZZ10scanKernelPfS_S_E3buf+28];
	cvta.to.global.u64 	%rd9, %rd2;
	mul.wide.u32 	%rd10, %r1, 4;
	add.s64 	%rd11, %rd9, %rd10;
	st.global.f32 	[%rd11], %f18;
$L__BB0_12:
	cvta.to.global.u64 	%rd12, %rd1;
	ld.shared.f32 	%f19, [%r4];
	add.s64 	%rd14, %rd12, %rd5;
	st.global.f32 	[%rd14], %f19;
	ld.shared.f32 	%f20, [%r4+16];
	add.s64 	%rd16, %rd12, %rd7;
	st.global.f32 	[%rd16], %f20;
	ret;

}
	// .globl	_Z11scanPartialPf
.visible .entry _Z11scanPartialPf(
	.param .u64 .ptr .align 1 _Z11scanPartialPf_param_0
)
{
	.reg .pred 	%p<5>;
	.reg .b32 	%r<12>;
	.reg .b32 	%f<9>;
	.reg .b64 	%rd<7>;

	ld.param.u64 	%rd3, [_Z11scanPartialPf_param_0];
	cvta.to.global.u64 	%rd1, %rd3;
	mov.u32 	%r7, %ctaid.x;
	mov.u32 	%r1, %ntid.x;
	mov.u32 	%r2, %tid.x;
	mad.lo.s32 	%r3, %r7, %r1, %r2;
	add.s32 	%r8, %r1, -1;
	setp.ge.u32 	%p1, %r3, %r8;
	@%p1 bra 	$L__BB1_7;
	shr.u32 	%r4, %r1, 1;
	mul.wide.u32 	%rd4, %r3, 4;
	add.s64 	%rd2, %rd1, %rd4;
	mov.b32 	%r11, 1;
$L__BB1_2:
	setp.lt.u32 	%p2, %r2, %r11;
	@%p2 bra 	$L__BB1_4;
	sub.s32 	%r10, %r3, %r11;
	mul.wide.s32 	%rd5, %r10, 4;
	add.s64 	%rd6, %rd1, %rd5;
	ld.global.f32 	%f8, [%rd6];
$L__BB1_4:
	setp.lt.u32 	%p3, %r2, %r11;
	bar.sync 	0;
	@%p3 bra 	$L__BB1_6;
	ld.global.f32 	%f5, [%rd2];
	add.f32 	%f6, %f8, %f5;
	st.global.f32 	[%rd2], %f6;
$L__BB1_6:
	bar.sync 	0;
	shl.b32 	%r11, %r11, 1;
	setp.le.u32 	%p4, %r11, %r4;
	@%p4 bra 	$L__BB1_2;
$L__BB1_7:
	ret;

}


// ===== COMPILED SASS (sm_100) =====

	.target	sm_100

	.elftype	@"ET_EXEC"


//--------------------- .note.nv.tkinfo           --------------------------
	.section	.note.nv.tkinfo,"",@"SHT_NOTE"
	.sectionflags	@"SHF_NOTE_NV_TKINFO"
	.tkinfo
        /*0018*/ 	.word	0x00000002
        /*0030*/ 	.string	""
        /*0030*/ 	.string	"ptxas"
        /*0030*/ 	.string	"Cuda compilation tools, release 13.0, V13.0.88"
        /*0030*/ 	.string	"Build cuda_13.0.r13.0/compiler.36424714_0"
        /*0030*/ 	.string	"-arch sm_100 -m 64 "



//--------------------- .note.nv.cuinfo           --------------------------
	.section	.note.nv.cuinfo,"",@"SHT_NOTE"
	.sectionflags	@"SHF_NOTE_NV_CUINFO"
        /*0018*/ 	.short	0x0002
        /*001a*/ 	.short	0x0064
        /*001c*/ 	.short	0x0082
	.zero		2


//--------------------- .nv.info                  --------------------------
	.section	.nv.info,"",@"SHT_CUDA_INFO"
	.align	4


	//----- nvinfo : EIATTR_REGCOUNT
	.align		4
        /*0000*/ 	.byte	0x04, 0x2f
        /*0002*/ 	.short	(.L_1 - .L_0)
	.align		4
.L_0:
        /*0004*/ 	.word	index@(_Z10scanKernelPfS_S_)
        /*0008*/ 	.word	0x00000014


	//----- nvinfo : EIATTR_FRAME_SIZE
	.align		4
.L_1:
        /*000c*/ 	.byte	0x04, 0x11
        /*000e*/ 	.short	(.L_3 - .L_2)
	.align		4
.L_2:
        /*0010*/ 	.word	index@(_Z10scanKernelPfS_S_)
        /*0014*/ 	.word	0x00000000


	//----- nvinfo : EIATTR_REGCOUNT
	.align		4
.L_3:
        /*0018*/ 	.byte	0x04, 0x2f
        /*001a*/ 	.short	(.L_5 - .L_4)
	.align		4
.L_4:
        /*001c*/ 	.word	index@(_Z11scanPartialPf)
        /*0020*/ 	.word	0x0000000e


	//----- nvinfo : EIATTR_FRAME_SIZE
	.align		4
.L_5:
        /*0024*/ 	.byte	0x04, 0x11
        /*0026*/ 	.short	(.L_7 - .L_6)
	.align		4
.L_6:
        /*0028*/ 	.word	index@(_Z11scanPartialPf)
        /*002c*/ 	.word	0x00000000


	//----- nvinfo : EIATTR_MIN_STACK_SIZE
	.align		4
.L_7:
        /*0030*/ 	.byte	0x04, 0x12
        /*0032*/ 	.short	(.L_9 - .L_8)
	.align		4
.L_8:
        /*0034*/ 	.word	index@(_Z11scanPartialPf)
        /*0038*/ 	.word	0x00000000


	//----- nvinfo : EIATTR_MIN_STACK_SIZE
	.align		4
.L_9:
        /*003c*/ 	.byte	0x04, 0x12
        /*003e*/ 	.short	(.L_11 - .L_10)
	.align		4
.L_10:
        /*0040*/ 	.word	index@(_Z10scanKernelPfS_S_)
        /*0044*/ 	.word	0x00000000
.L_11:


//--------------------- .nv.compat                --------------------------
	.section	.nv.compat,"",@"SHT_CUDA_COMPAT_INFO"
	.align	4
        /*0000*/ 	.byte	0x02, 0x09, 0x00, 0x00, 0x02, 0x02, 0x01, 0x00, 0x02, 0x05, 0x05, 0x00, 0x03, 0x07, 0x01, 0x01
        /*0010*/ 	.byte	0x02, 0x03, 0x00, 0x00, 0x02, 0x06, 0x01, 0x00, 0x04, 0x0b, 0x08, 0x00, 0x09, 0x00, 0x00, 0x00
        /*0020*/ 	.byte	0x00, 0x00, 0x00, 0x00


//--------------------- .nv.info._Z11scanPartialPf --------------------------
	.section	.nv.info._Z11scanPartialPf,"",@"SHT_CUDA_INFO"
	.sectionflags	@""
	.align	4


	//----- nvinfo : EIATTR_CUDA_API_VERSION
	.align		4
        /*0000*/ 	.byte	0x04, 0x37
        /*0002*/ 	.short	(.L_13 - .L_12)
.L_12:
        /*0004*/ 	.word	0x00000082


	//----- nvinfo : EIATTR_KPARAM_INFO
	.align		4
.L_13:
        /*0008*/ 	.byte	0x04, 0x17
        /*000a*/ 	.short	(.L_15 - .L_14)
.L_14:
        /*000c*/ 	.word	0x00000000
        /*0010*/ 	.short	0x0000
        /*0012*/ 	.short	0x0000
        /*0014*/ 	.byte	0x00, 0xf5, 0x21, 0x00


	//----- nvinfo : EIATTR_SPARSE_MMA_MASK
	.align		4
.L_15:
        /*0018*/ 	.byte	0x03, 0x50
        /*001a*/ 	.short	0x0000


	//----- nvinfo : EIATTR_MAXREG_COUNT
	.align		4
        /*001c*/ 	.byte	0x03, 0x1b
        /*001e*/ 	.short	0x00ff


	//----- nvinfo : EIATTR_NUM_BARRIERS
	.align		4
        /*0020*/ 	.byte	0x02, 0x4c
        /*0022*/ 	.byte	0x01
	.zero		1


	//----- nvinfo : EIATTR_MERCURY_ISA_VERSION
	.align		4
        /*0024*/ 	.byte	0x03, 0x5f
        /*0026*/ 	.short	0x0101


	//----- nvinfo : EIATTR_VRC_CTA_INIT_COUNT
	.align		4
        /*0028*/ 	.byte	0x02, 0x4a
	.zero		1
	.zero		1


	//----- nvinfo : EIATTR_EXIT_INSTR_OFFSETS
	.align		4
        /*002c*/ 	.byte	0x04, 0x1c
        /*002e*/ 	.short	(.L_17 - .L_16)


	//   ....[0]....
.L_16:
        /*0030*/ 	.word	0x00000070


	//   ....[1]....
        /*0034*/ 	.word	0x000001a0


	//----- nvinfo : EIATTR_CBANK_PARAM_SIZE
	.align		4
.L_17:
        /*0038*/ 	.byte	0x03, 0x19
        /*003a*/ 	.short	0x0008


	//----- nvinfo : EIATTR_PARAM_CBANK
	.align		4
        /*003c*/ 	.byte	0x04, 0x0a
        /*003e*/ 	.short	(.L_19 - .L_18)
	.align		4
.L_18:
        /*0040*/ 	.word	index@(.nv.constant0._Z11scanPartialPf)
        /*0044*/ 	.short	0x0380
        /*0046*/ 	.short	0x0008


	//----- nvinfo : EIATTR_SW_WAR
	.align		4
.L_19:
        /*0048*/ 	.byte	0x04, 0x36
        /*004a*/ 	.short	(.L_21 - .L_20)
.L_20:
        /*004c*/ 	.word	0x00000008
.L_21:


//--------------------- .nv.info._Z10scanKernelPfS_S_ --------------------------
	.section	.nv.info._Z10scanKernelPfS_S_,"",@"SHT_CUDA_INFO"
	.sectionflags	@""
	.align	4


	//----- nvinfo : EIATTR_CUDA_API_VERSION
	.align		4
        /*0000*/ 	.byte	0x04, 0x37
        /*0002*/ 	.short	(.L_23 - .L_22)
.L_22:
        /*0004*/ 	.word	0x00000082


	//----- nvinfo : EIATTR_KPARAM_INFO
	.align		4
.L_23:
        /*0008*/ 	.byte	0x04, 0x17
        /*000a*/ 	.short	(.L_25 - .L_24)
.L_24:
        /*000c*/ 	.word	0x00000000
        /*0010*/ 	.short	0x0002
        /*0012*/ 	.short	0x0010
        /*0014*/ 	.byte	0x00, 0xf5, 0x21, 0x00


	//----- nvinfo : EIATTR_KPARAM_INFO
	.align		4
.L_25:
        /*0018*/ 	.byte	0x04, 0x17
        /*001a*/ 	.short	(.L_27 - .L_26)
.L_26:
        /*001c*/ 	.word	0x00000000
        /*0020*/ 	.short	0x0001
        /*0022*/ 	.short	0x0008
        /*0024*/ 	.byte	0x00, 0xf5, 0x21, 0x00


	//----- nvinfo : EIATTR_KPARAM_INFO
	.align		4
.L_27:
        /*0028*/ 	.byte	0x04, 0x17
        /*002a*/ 	.short	(.L_29 - .L_28)
.L_28:
        /*002c*/ 	.word	0x00000000
        /*0030*/ 	.short	0x0000
        /*0032*/ 	.short	0x0000
        /*0034*/ 	.byte	0x00, 0xf5, 0x21, 0x00


	//----- nvinfo : EIATTR_SPARSE_MMA_MASK
	.align		4
.L_29:
        /*0038*/ 	.byte	0x03, 0x50
        /*003a*/ 	.short	0x0000


	//----- nvinfo : EIATTR_MAXREG_COUNT
	.align		4
        /*003c*/ 	.byte	0x03, 0x1b
        /*003e*/ 	.short	0x00ff


	//----- nvinfo : EIATTR_NUM_BARRIERS
	.align		4
        /*0040*/ 	.byte	0x02, 0x4c
        /*0042*/ 	.byte	0x01
	.zero		1


	//----- nvinfo : EIATTR_MERCURY_ISA_VERSION
	.align		4
        /*0044*/ 	.byte	0x03, 0x5f
        /*0046*/ 	.short	0x0101


	//----- nvinfo : EIATTR_VRC_CTA_INIT_COUNT
	.align		4
        /*0048*/ 	.byte	0x02, 0x4a
	.zero		1
	.zero		1


	//----- nvinfo : EIATTR_EXIT_INSTR_OFFSETS
	.align		4
        /*004c*/ 	.byte	0x04, 0x1c
        /*004e*/ 	.short	(.L_31 - .L_30)


	//   ....[0]....
.L_30:
        /*0050*/ 	.word	0x000003f0


	//----- nvinfo : EIATTR_CBANK_PARAM_SIZE
	.align		4
.L_31:
        /*0054*/ 	.byte	0x03, 0x19
        /*0056*/ 	.short	0x0018


	//----- nvinfo : EIATTR_PARAM_CBANK
	.align		4
        /*0058*/ 	.byte	0x04, 0x0a
        /*005a*/ 	.short	(.L_33 - .L_32)
	.align		4
.L_32:
        /*005c*/ 	.word	index@(.nv.constant0._Z10scanKernelPfS_S_)
        /*0060*/ 	.short	0x0380
        /*0062*/ 	.short	0x0018


	//----- nvinfo : EIATTR_SW_WAR
	.align		4
.L_33:
        /*0064*/ 	.byte	0x04, 0x36
        /*0066*/ 	.short	(.L_35 - .L_34)
.L_34:
        /*0068*/ 	.word	0x00000008
.L_35:


//--------------------- .nv.callgraph             --------------------------
	.section	.nv.callgraph,"",@"SHT_CUDA_CALLGRAPH"
	.align	4
	.sectionentsize	8
	.align		4
        /*0000*/ 	.word	0x00000000
	.align		4
        /*0004*/ 	.word	0xffffffff
	.align		4
        /*0008*/ 	.word	0x00000000
	.align		4
        /*000c*/ 	.word	0xfffffffe
	.align		4
        /*0010*/ 	.word	0x00000000
	.align		4
        /*0014*/ 	.word	0xfffffffd
	.align		4
        /*0018*/ 	.word	0x00000000
	.align		4
        /*001c*/ 	.word	0xfffffffc


//--------------------- .text._Z11scanPartialPf   --------------------------
	.section	.text._Z11scanPartialPf,"ax",@progbits
	.align	128
        .global         _Z11scanPartialPf
        .type           _Z11scanPartialPf,@function
        .size           _Z11scanPartialPf,(.L_x_3 - _Z11scanPartialPf)
        .other          _Z11scanPartialPf,@"STO_CUDA_ENTRY STV_DEFAULT"
_Z11scanPartialPf:
.text._Z11scanPartialPf:
[----:B------:R-:W-:Y:S01]  /*0000*/  LDC R1, c[0x0][0x37c] ;  /* 0x0000df00ff017b82 */ /* 0x000fe20000000800 */
[----:B------:R-:W0:Y:S07]  /*0010*/  S2R R11, SR_TID.X ;  /* 0x00000000000b7919 */ /* 0x000e2e0000002100 */
[----:B------:R-:W0:Y:S08]  /*0020*/  S2UR UR4, SR_CTAID.X ;  /* 0x00000000000479c3 */ /* 0x000e300000002500 */
[----:B------:R-:W0:Y:S02]  /*0030*/  LDC R4, c[0x0][0x360] ;  /* 0x0000d800ff047b82 */ /* 0x000e240000000800 */
[C---:B0-----:R-:W-:Y:S01]  /*0040*/  IMAD R7, R4.reuse, UR4, R11 ;  /* 0x0000000404077c24 */ /* 0x041fe2000f8e020b */
[----:B------:R-:W-:-:S04]  /*0050*/  IADD3 R0, PT, PT, R4, -0x1, RZ ;  /* 0xffffffff04007810 */ /* 0x000fc80007ffe0ff */
[----:B------:R-:W-:-:S13]  /*0060*/  ISETP.GE.U32.AND P0, PT, R7, R0, PT ;  /* 0x000000000700720c */ /* 0x000fda0003f06070 */
[----:B------:R-:W-:Y:S05]  /*0070*/  @P0 EXIT ;  /* 0x000000000000094d */ /* 0x000fea0003800000 */
[----:B------:R-:W0:Y:S01]  /*0080*/  LDC.64 R2, c[0x0][0x380] ;  /* 0x0000e000ff027b82 */ /* 0x000e220000000a00 */
[----:B------:R-:W-:Y:S01]  /*0090*/  SHF.R.U32.HI R0, RZ, 0x1, R4 ;  /* 0x00000001ff007819 */ /* 0x000fe20000011604 */
[----:B------:R-:W1:Y:S01]  /*00a0*/  LDCU.64 UR6, c[0x0][0x358] ;  /* 0x00006b00ff0677ac */ /* 0x000e620008000a00 */
[----:B------:R-:W-:Y:S01]  /*00b0*/  UMOV UR4, 0x1 ;  /* 0x0000000100047882 */ /* 0x000fe20000000000 */
[----:B01----:R-:W-:-:S07]  /*00c0*/  IMAD.WIDE.U32 R2, R7, 0x4, R2 ;  /* 0x0000000407027825 */ /* 0x003fce00078e0002 */
.L_x_0:
[----:B------:R-:W-:-:S13]  /*00d0*/  ISETP.GE.U32.AND P0, PT, R11, UR4, PT ;  /* 0x000000040b007c0c */ /* 0x000fda000bf06070 */
[----:B------:R-:W0:Y:S01]  /*00e0*/  @P0 LDC.64 R4, c[0x0][0x380] ;  /* 0x0000e000ff040b82 */ /* 0x000e220000000a00 */
[----:B------:R-:W-:-:S05]  /*00f0*/  @P0 IADD3 R9, PT, PT, R7, -UR4, RZ ;  /* 0x8000000407090c10 */ /* 0x000fca000fffe0ff */
[----:B0-----:R-:W-:-:S05]  /*0100*/  @P0 IMAD.WIDE R4, R9, 0x4, R4 ;  /* 0x0000000409040825 */ /* 0x001fca00078e0204 */
[----:B------:R-:W2:Y:S01]  /*0110*/  @P0 LDG.E R6, desc[UR6][R4.64] ;  /* 0x0000000604060981 */ /* 0x000ea2000c1e1900 */
[----:B------:R-:W-:Y:S06]  /*0120*/  BAR.SYNC.DEFER_BLOCKING 0x0 ;  /* 0x0000000000007b1d */ /* 0x000fec0000010000 */
[----:B------:R-:W2:Y:S01]  /*0130*/  @P0 LDG.E R9, desc[UR6][R2.64] ;  /* 0x0000000602090981 */ /* 0x000ea2000c1e1900 */
[----:B------:R-:W-:Y:S01]  /*0140*/  USHF.L.U32 UR4, UR4, 0x1, URZ ;  /* 0x0000000104047899 */ /* 0x000fe200080006ff */
[----:B--2---:R-:W-:-:S05]  /*0150*/  @P0 FADD R9, R6, R9 ;  /* 0x0000000906090221 */ /* 0x004fca0000000000 */
[----:B------:R0:W-:Y:S01]  /*0160*/  @P0 STG.E desc[UR6][R2.64], R9 ;  /* 0x0000000902000986 */ /* 0x0001e2000c101906 */
[----:B------:R-:W-:Y:S01]  /*0170*/  BAR.SYNC.DEFER_BLOCKING 0x0 ;  /* 0x0000000000007b1d */ /* 0x000fe20000010000 */
[----:B------:R-:W-:-:S13]  /*0180*/  ISETP.LT.U32.AND P0, PT, R0, UR4, PT ;  /* 0x0000000400007c0c */ /* 0x000fda000bf01070 */
[----:B0-----:R-:W-:Y:S05]  /*0190*/  @!P0 BRA `(.L_x_0) ;  /* 0xfffffffc00cc8947 */ /* 0x001fea000383ffff */
[----:B------:R-:W-:Y:S05]  /*01a0*/  EXIT ;  /* 0x000000000000794d */ /* 0x000fea0003800000 */
.L_x_1:
[----:B------:R-:W-:-:S00]  /*01b0*/  BRA `(.L_x_1) ;  /* 0xfffffffc00fc7947 */ /* 0x000fc0000383ffff */
[----:B------:R-:W-:-:S00]  /*01c0*/  NOP ;  /* 0x0000000000007918 */ /* 0x000fc00000000000 */
        /* <DEDUP_REMOVED lines=11> */
.L_x_3:


//--------------------- .text._Z10scanKernelPfS_S_ --------------------------
	.section	.text._Z10scanKernelPfS_S_,"ax",@progbits
	.align	128
        .global         _Z10scanKernelPfS_S_
        .type           _Z10scanKernelPfS_S_,@function
        .size           _Z10scanKernelPfS_S_,(.L_x_4 - _Z10scanKernelPfS_S_)
        .other          _Z10scanKernelPfS_S_,@"STO_CUDA_ENTRY STV_DEFAULT"
_Z10scanKernelPfS_S_:
.text._Z10scanKernelPfS_S_:
[----:B------:R-:W-:Y:S01]  /*0000*/  LDC R1, c[0x0][0x37c] ;  /* 0x0000df00ff017b82 */ /* 0x000fe20000000800 */
[----:B------:R-:W0:Y:S01]  /*0010*/  S2R R3, SR_CTAID.X ;  /* 0x0000000000037919 */ /* 0x000e220000002500 */
[----:B------:R-:W0:Y:S06]  /*0020*/  LDCU UR4, c[0x0][0x360] ;  /* 0x00006c00ff0477ac */ /* 0x000e2c0008000800 */
[----:B------:R-:W1:Y:S01]  /*0030*/  LDC.64 R6, c[0x0][0x380] ;  /* 0x0000e000ff067b82 */ /* 0x000e620000000a00 */
[----:B------:R-:W2:Y:S01]  /*0040*/  S2R R12, SR_TID.X ;  /* 0x00000000000c7919 */ /* 0x000ea20000002100 */
[----:B------:R-:W3:Y:S01]  /*0050*/  LDCU.64 UR6, c[0x0][0x358] ;  /* 0x00006b00ff0677ac */ /* 0x000ee20008000a00 */
[----:B0-----:R-:W-:-:S05]  /*0060*/  IMAD R2, R3, UR4, RZ ;  /* 0x0000000403027c24 */ /* 0x001fca000f8e02ff */
[----:B--2---:R-:W-:-:S04]  /*0070*/  LEA R2, R2, R12, 0x1 ;  /* 0x0000000c02027211 */ /* 0x004fc800078e08ff */
[C---:B------:R-:W-:Y:S01]  /*0080*/  IADD3 R0, PT, PT, R2.reuse, 0x4, RZ ;  /* 0x0000000402007810 */ /* 0x040fe20007ffe0ff */
[----:B-1----:R-:W-:-:S04]  /*0090*/  IMAD.WIDE.U32 R4, R2, 0x4, R6 ;  /* 0x0000000402047825 */ /* 0x002fc800078e0006 */
[----:B------:R-:W-:Y:S02]  /*00a0*/  IMAD.WIDE.U32 R6, R0, 0x4, R6 ;  /* 0x0000000400067825 */ /* 0x000fe400078e0006 */
[----:B---3--:R-:W2:Y:S04]  /*00b0*/  LDG.E R4, desc[UR6][R4.64] ;  /* 0x0000000604047981 */ /* 0x008ea8000c1e1900 */
[----:B------:R0:W3:Y:S01]  /*00c0*/  LDG.E R6, desc[UR6][R6.64] ;  /* 0x0000000606067981 */ /* 0x0000e2000c1e1900 */
[----:B------:R-:W1:Y:S01]  /*00d0*/  S2UR UR5, SR_CgaCtaId ;  /* 0x00000000000579c3 */ /* 0x000e620000008800 */
[----:B------:R-:W-:Y:S01]  /*00e0*/  UMOV UR4, 0x400 ;  /* 0x0000040000047882 */ /* 0x000fe20000000000 */
[C---:B------:R-:W-:Y:S02]  /*00f0*/  ISETP.GT.U32.AND P1, PT, R12.reuse, 0x3, PT ;  /* 0x000000030c00780c */ /* 0x040fe40003f24070 */
[----:B------:R-:W-:Y:S01]  /*0100*/  ISETP.GT.U32.AND P0, PT, R12, 0x1, PT ;  /* 0x000000010c00780c */ /* 0x000fe20003f04070 */
[----:B-1----:R-:W-:-:S06]  /*0110*/  ULEA UR4, UR5, UR4, 0x18 ;  /* 0x0000000405047291 */ /* 0x002fcc000f8ec0ff */
[----:B------:R-:W-:-:S04]  /*0120*/  LEA R9, R12, UR4, 0x2 ;  /* 0x000000040c097c11 */ /* 0x000fc8000f8e10ff */
[C---:B------:R-:W-:Y:S02]  /*0130*/  @!P1 LEA R8, R12.reuse, R9, 0x2 ;  /* 0x000000090c089211 */ /* 0x040fe400078e10ff */
[----:B0-----:R-:W-:Y:S01]  /*0140*/  @!P0 IMAD R7, R12, 0xc, R9 ;  /* 0x0000000c0c078824 */ /* 0x001fe200078e0209 */
[----:B--2---:R-:W-:Y:S04]  /*0150*/  STS [R9], R4 ;  /* 0x0000000409007388 */ /* 0x004fe80000000800 */
[----:B---3--:R-:W-:Y:S01]  /*0160*/  STS [R9+0x10], R6 ;  /* 0x0000100609007388 */ /* 0x008fe20000000800 */
[----:B------:R-:W-:Y:S06]  /*0170*/  BAR.SYNC.DEFER_BLOCKING 0x0 ;  /* 0x0000000000007b1d */ /* 0x000fec0000010000 */
[----:B------:R-:W-:Y:S04]  /*0180*/  @!P1 LDS R5, [R8] ;  /* 0x0000000008059984 */ /* 0x000fe80000000800 */
[----:B------:R-:W0:Y:S02]  /*0190*/  @!P1 LDS R10, [R8+0x4] ;  /* 0x00000400080a9984 */ /* 0x000e240000000800 */
[----:B0-----:R-:W-:-:S05]  /*01a0*/  @!P1 FADD R5, R5, R10 ;  /* 0x0000000a05059221 */ /* 0x001fca0000000000 */
[----:B------:R-:W-:Y:S01]  /*01b0*/  @!P1 STS [R8+0x4], R5 ;  /* 0x0000040508009388 */ /* 0x000fe20000000800 */
[----:B------:R-:W-:Y:S01]  /*01c0*/  BAR.SYNC.DEFER_BLOCKING 0x0 ;  /* 0x0000000000007b1d */ /* 0x000fe20000010000 */
[----:B------:R-:W-:-:S05]  /*01d0*/  ISETP.NE.AND P1, PT, R12, RZ, PT ;  /* 0x000000ff0c00720c */ /* 0x000fca0003f25270 */
[----:B------:R-:W-:Y:S04]  /*01e0*/  @!P0 LDS R10, [R7+0x4] ;  /* 0x00000400070a8984 */ /* 0x000fe80000000800 */
[----:B------:R-:W0:Y:S02]  /*01f0*/  @!P0 LDS R11, [R7+0xc] ;  /* 0x00000c00070b8984 */ /* 0x000e240000000800 */
[----:B0-----:R-:W-:-:S05]  /*0200*/  @!P0 FADD R10, R10, R11 ;  /* 0x0000000b0a0a8221 */ /* 0x001fca0000000000 */
[----:B------:R-:W-:Y:S01]  /*0210*/  @!P0 STS [R7+0xc], R10 ;  /* 0x00000c0a07008388 */ /* 0x000fe20000000800 */
[----:B------:R-:W-:Y:S01]  /*0220*/  BAR.SYNC.DEFER_BLOCKING 0x0 ;  /* 0x0000000000007b1d */ /* 0x000fe20000010000 */
[----:B------:R-:W-:-:S13]  /*0230*/  ISETP.GT.U32.AND P0, PT, R12, 0x2, PT ;  /* 0x000000020c00780c */ /* 0x000fda0003f04070 */
[----:B------:R-:W-:Y:S01]  /*0240*/  @!P0 LEA R17, R12, R9, 0x2 ;  /* 0x000000090c118211 */ /* 0x000fe200078e10ff */
[----:B------:R-:W-:Y:S04]  /*0250*/  @!P1 LDS R4, [UR4+0xc] ;  /* 0x00000c04ff049984 */ /* 0x000fe80008000800 */
[----:B------:R-:W0:Y:S02]  /*0260*/  @!P1 LDS R11, [UR4+0x1c] ;  /* 0x00001c04ff0b9984 */ /* 0x000e240008000800 */
[----:B0-----:R-:W-:-:S05]  /*0270*/  @!P1 FADD R4, R4, R11 ;  /* 0x0000000b04049221 */ /* 0x001fca0000000000 */
[----:B------:R-:W-:Y:S01]  /*0280*/  @!P1 STS [UR4+0x1c], R4 ;  /* 0x00001c04ff009988 */ /* 0x000fe20008000804 */
[----:B------:R-:W-:Y:S06]  /*0290*/  BAR.SYNC.DEFER_BLOCKING 0x0 ;  /* 0x0000000000007b1d */ /* 0x000fec0000010000 */
[----:B------:R-:W-:Y:S04]  /*02a0*/  @!P1 LDS R5, [UR4+0xc] ;  /* 0x00000c04ff059984 */ /* 0x000fe80008000800 */
[----:B------:R-:W0:Y:S02]  /*02b0*/  @!P1 LDS R6, [UR4+0x14] ;  /* 0x00001404ff069984 */ /* 0x000e240008000800 */
[----:B0-----:R-:W-:-:S05]  /*02c0*/  @!P1 FADD R6, R5, R6 ;  /* 0x0000000605069221 */ /* 0x001fca0000000000 */
[----:B------:R0:W-:Y:S01]  /*02d0*/  @!P1 STS [UR4+0x14], R6 ;  /* 0x00001406ff009988 */ /* 0x0001e20008000804 */
[----:B------:R-:W-:Y:S08]  /*02e0*/  BAR.SYNC.DEFER_BLOCKING 0x0 ;  /* 0x0000000000007b1d */ /* 0x000ff00000010000 */
[----:B0-----:R-:W0:Y:S01]  /*02f0*/  LDC.64 R6, c[0x0][0x388] ;  /* 0x0000e200ff067b82 */ /* 0x001e220000000a00 */
[----:B------:R-:W-:Y:S04]  /*0300*/  @!P0 LDS R5, [R17+0x4] ;  /* 0x0000040011058984 */ /* 0x000fe80000000800 */
[----:B------:R-:W1:Y:S02]  /*0310*/  @!P0 LDS R8, [R17+0x8] ;  /* 0x0000080011088984 */ /* 0x000e640000000800 */
[----:B-1----:R-:W-:-:S02]  /*0320*/  @!P0 FADD R8, R5, R8 ;  /* 0x0000000805088221 */ /* 0x002fc40000000000 */
[----:B------:R-:W1:Y:S03]  /*0330*/  @!P1 LDC.64 R4, c[0x0][0x390] ;  /* 0x0000e400ff049b82 */ /* 0x000e660000000a00 */
[----:B------:R-:W-:Y:S05]  /*0340*/  @!P0 STS [R17+0x8], R8 ;  /* 0x0000080811008388 */ /* 0x000fea0000000800 */
[----:B------:R-:W-:Y:S01]  /*0350*/  BAR.SYNC.DEFER_BLOCKING 0x0 ;  /* 0x0000000000007b1d */ /* 0x000fe20000010000 */
[----:B-1----:R-:W-:-:S04]  /*0360*/  @!P1 IMAD.WIDE.U32 R4, R3, 0x4, R4 ;  /* 0x0000000403049825 */ /* 0x002fc800078e0004 */
[--C-:B0-----:R-:W-:Y:S01]  /*0370*/  IMAD.WIDE.U32 R2, R2, 0x4, R6.reuse ;  /* 0x0000000402027825 */ /* 0x101fe200078e0006 */
[----:B------:R-:W0:Y:S03]  /*0380*/  @!P1 LDS R11, [UR4+0x1c] ;  /* 0x00001c04ff0b9984 */ /* 0x000e260008000800 */
[----:B------:R-:W-:Y:S01]  /*0390*/  IMAD.WIDE.U32 R6, R0, 0x4, R6 ;  /* 0x0000000400067825 */ /* 0x000fe200078e0006 */
[----:B------:R-:W1:Y:S04]  /*03a0*/  LDS R13, [R9] ;  /* 0x00000000090d7984 */ /* 0x000e680000000800 */
[----:B------:R-:W2:Y:S04]  /*03b0*/  LDS R15, [R9+0x10] ;  /* 0x00001000090f7984 */ /* 0x000ea80000000800 */
[----:B0-----:R-:W-:Y:S04]  /*03c0*/  @!P1 STG.E desc[UR6][R4.64], R11 ;  /* 0x0000000b04009986 */ /* 0x001fe8000c101906 */
[----:B-1----:R-:W-:Y:S04]  /*03d0*/  STG.E desc[UR6][R2.64], R13 ;  /* 0x0000000d02007986 */ /* 0x002fe8000c101906 */
[----:B--2---:R-:W-:Y:S01]  /*03e0*/  STG.E desc[UR6][R6.64], R15 ;  /* 0x0000000f06007986 */ /* 0x004fe2000c101906 */
[----:B------:R-:W-:Y:S05]  /*03f0*/  EXIT ;  /* 0x000000000000794d */ /* 0x000fea0003800000 */
.L_x_2:
        /* <DEDUP_REMOVED lines=16> */
.L_x_4:


//--------------------- .nv.shared.reserved.0     --------------------------
	.section	.nv.shared.reserved.0,"aw",@nobits
	.weak		__nv_reservedSMEM_offset_0_alias
	.size		__nv_reservedSMEM_offset_0_alias, 0, 64
	.other		__nv_reservedSMEM_offset_0_alias,@"STO_CUDA_RESERVED_SHARED STV_DEFAULT"
__nv_reservedSMEM_offset_0_alias:
	.zero		0
	.zero		64


//--------------------- .nv.shared._Z10scanKernelPfS_S_ --------------------------
	.section	.nv.shared._Z10scanKernelPfS_S_,"aw",@nobits
	.sectionflags	@""
	.align	4
.nv.shared._Z10scanKernelPfS_S_:
	.zero		1056


//--------------------- .nv.constant0._Z11scanPartialPf --------------------------
	.section	.nv.constant0._Z11scanPartialPf,"a",@progbits
	.sectionflags	@""
	.align	4
.nv.constant0._Z11scanPartialPf:
	.zero		904


//--------------------- .nv.constant0._Z10scanKernelPfS_S_ --------------------------
	.section	.nv.constant0._Z10scanKernelPfS_S_,"a",@progbits
	.sectionflags	@""
	.align	4
.nv.constant0._Z10scanKernelPfS_S_:
	.zero		920


//--------------------- SYMBOLS --------------------------

	.type		.nv.reservedSmem.offset0,@object
	.size		.nv.reservedSmem.offset0,0x4
	.type		.nv.reservedSmem.cap,@object
	.size		.nv.reservedSmem.cap,0x4
